//
// Generated by NVIDIA NVVM Compiler
//
// Compiler Build ID: CL-36424714
// Cuda compilation tools, release 13.0, V13.0.88
// Based on NVVM 20.0.0
//

.version 9.0
.target sm_100
.address_size 64

	// .globl	_Z5ssortPiS_i

.visible .entry _Z5ssortPiS_i(
	.param .u64 .ptr .align 1 _Z5ssortPiS_i_param_0,
	.param .u64 .ptr .align 1 _Z5ssortPiS_i_param_1,
	.param .u32 _Z5ssortPiS_i_param_2
)
{
	.reg .pred 	%p<86>;
	.reg .b32 	%r<112>;
	.reg .b64 	%rd<23>;

	ld.param.u64 	%rd8, [_Z5ssortPiS_i_param_0];
	ld.param.u64 	%rd7, [_Z5ssortPiS_i_param_1];
	ld.param.u32 	%r25, [_Z5ssortPiS_i_param_2];
	cvta.to.global.u64 	%rd1, %rd8;
	mov.u32 	%r26, %ctaid.x;
	mov.u32 	%r27, %ctaid.y;
	mov.u32 	%r28, %nctaid.x;
	mov.u32 	%r29, %ctaid.z;
	mov.u32 	%r30, %nctaid.y;
	mad.lo.s32 	%r31, %r30, %r29, %r27;
	mad.lo.s32 	%r32, %r31, %r28, %r26;
	mov.u32 	%r33, %ntid.x;
	mov.u32 	%r34, %ntid.y;
	mov.u32 	%r35, %ntid.z;
	mov.u32 	%r36, %tid.x;
	mov.u32 	%r37, %tid.y;
	mov.u32 	%r38, %tid.z;
	mad.lo.s32 	%r39, %r32, %r35, %r38;
	mad.lo.s32 	%r40, %r39, %r34, %r37;
	mad.lo.s32 	%r1, %r40, %r33, %r36;
	setp.ge.s32 	%p1, %r1, %r25;
	@%p1 bra 	$L__BB0_15;
	mul.wide.s32 	%rd10, %r1, 4;
	add.s64 	%rd11, %rd1, %rd10;
	ld.global.u32 	%r2, [%rd11];
	setp.lt.s32 	%p2, %r25, 1;
	mov.b64 	%rd22, 0;
	@%p2 bra 	$L__BB0_14;
	and.b32  	%r3, %r25, 7;
	setp.lt.u32 	%p3, %r25, 8;
	mov.b32 	%r106, 0;
	mov.u32 	%r111, %r106;
	@%p3 bra 	$L__BB0_5;
	and.b32  	%r106, %r25, 2147483640;
	add.s64 	%rd21, %rd1, 16;
	mov.b32 	%r100, 0;
	mov.u32 	%r111, %r100;
$L__BB0_4:
	.pragma "nounroll";
	ld.global.u32 	%r44, [%rd21+-16];
	setp.lt.s32 	%p4, %r44, %r2;
	setp.eq.s32 	%p5, %r44, %r2;
	setp.lt.s32 	%p6, %r100, %r1;
	and.pred  	%p7, %p6, %p5;
	or.pred  	%p8, %p4, %p7;
	selp.u32 	%r45, 1, 0, %p8;
	add.s32 	%r46, %r111, %r45;
	ld.global.u32 	%r47, [%rd21+-12];
	setp.lt.s32 	%p9, %r47, %r2;
	setp.eq.s32 	%p10, %r47, %r2;
	add.s32 	%r48, %r100, 1;
	setp.lt.s32 	%p11, %r48, %r1;
	and.pred  	%p12, %p11, %p10;
	or.pred  	%p13, %p9, %p12;
	selp.u32 	%r49, 1, 0, %p13;
	add.s32 	%r50, %r46, %r49;
	ld.global.u32 	%r51, [%rd21+-8];
	setp.lt.s32 	%p14, %r51, %r2;
	setp.eq.s32 	%p15, %r51, %r2;
	add.s32 	%r52, %r100, 2;
	setp.lt.s32 	%p16, %r52, %r1;
	and.pred  	%p17, %p16, %p15;
	or.pred  	%p18, %p14, %p17;
	selp.u32 	%r53, 1, 0, %p18;
	add.s32 	%r54, %r50, %r53;
	ld.global.u32 	%r55, [%rd21+-4];
	setp.lt.s32 	%p19, %r55, %r2;
	setp.eq.s32 	%p20, %r55, %r2;
	add.s32 	%r56, %r100, 3;
	setp.lt.s32 	%p21, %r56, %r1;
	and.pred  	%p22, %p21, %p20;
	or.pred  	%p23, %p19, %p22;
	selp.u32 	%r57, 1, 0, %p23;
	add.s32 	%r58, %r54, %r57;
	ld.global.u32 	%r59, [%rd21];
	setp.lt.s32 	%p24, %r59, %r2;
	setp.eq.s32 	%p25, %r59, %r2;
	add.s32 	%r60, %r100, 4;
	setp.lt.s32 	%p26, %r60, %r1;
	and.pred  	%p27, %p26, %p25;
	or.pred  	%p28, %p24, %p27;
	selp.u32 	%r61, 1, 0, %p28;
	add.s32 	%r62, %r58, %r61;
	ld.global.u32 	%r63, [%rd21+4];
	setp.lt.s32 	%p29, %r63, %r2;
	setp.eq.s32 	%p30, %r63, %r2;
	add.s32 	%r64, %r100, 5;
	setp.lt.s32 	%p31, %r64, %r1;
	and.pred  	%p32, %p31, %p30;
	or.pred  	%p33, %p29, %p32;
	selp.u32 	%r65, 1, 0, %p33;
	add.s32 	%r66, %r62, %r65;
	ld.global.u32 	%r67, [%rd21+8];
	setp.lt.s32 	%p34, %r67, %r2;
	setp.eq.s32 	%p35, %r67, %r2;
	add.s32 	%r68, %r100, 6;
	setp.lt.s32 	%p36, %r68, %r1;
	and.pred  	%p37, %p36, %p35;
	or.pred  	%p38, %p34, %p37;
	selp.u32 	%r69, 1, 0, %p38;
	add.s32 	%r70, %r66, %r69;
	ld.global.u32 	%r71, [%rd21+12];
	setp.lt.s32 	%p39, %r71, %r2;
	setp.eq.s32 	%p40, %r71, %r2;
	add.s32 	%r72, %r100, 7;
	setp.lt.s32 	%p41, %r72, %r1;
	and.pred  	%p42, %p41, %p40;
	or.pred  	%p43, %p39, %p42;
	selp.u32 	%r73, 1, 0, %p43;
	add.s32 	%r111, %r70, %r73;
	add.s64 	%rd21, %rd21, 32;
	add.s32 	%r100, %r100, 8;
	setp.ne.s32 	%p44, %r100, %r106;
	@%p44 bra 	$L__BB0_4;
$L__BB0_5:
	setp.eq.s32 	%p45, %r3, 0;
	@%p45 bra 	$L__BB0_13;
	and.b32  	%r12, %r25, 3;
	setp.lt.u32 	%p46, %r3, 4;
	@%p46 bra 	$L__BB0_8;
	mul.wide.u32 	%rd12, %r106, 4;
	add.s64 	%rd13, %rd1, %rd12;
	ld.global.u32 	%r75, [%rd13];
	setp.lt.s32 	%p47, %r75, %r2;
	setp.eq.s32 	%p48, %r75, %r2;
	setp.lt.s32 	%p49, %r106, %r1;
	and.pred  	%p50, %p49, %p48;
	or.pred  	%p51, %p47, %p50;
	selp.u32 	%r76, 1, 0, %p51;
	add.s32 	%r77, %r111, %r76;
	add.s32 	%r78, %r106, 1;
	ld.global.u32 	%r79, [%rd13+4];
	setp.lt.s32 	%p52, %r79, %r2;
	setp.eq.s32 	%p53, %r79, %r2;
	setp.lt.s32 	%p54, %r78, %r1;
	and.pred  	%p55, %p54, %p53;
	or.pred  	%p56, %p52, %p55;
	selp.u32 	%r80, 1, 0, %p56;
	add.s32 	%r81, %r77, %r80;
	add.s32 	%r82, %r106, 2;
	ld.global.u32 	%r83, [%rd13+8];
	setp.lt.s32 	%p57, %r83, %r2;
	setp.eq.s32 	%p58, %r83, %r2;
	setp.lt.s32 	%p59, %r82, %r1;
	and.pred  	%p60, %p59, %p58;
	or.pred  	%p61, %p57, %p60;
	selp.u32 	%r84, 1, 0, %p61;
	add.s32 	%r85, %r81, %r84;
	add.s32 	%r86, %r106, 3;
	ld.global.u32 	%r87, [%rd13+12];
	setp.lt.s32 	%p62, %r87, %r2;
	setp.eq.s32 	%p63, %r87, %r2;
	setp.lt.s32 	%p64, %r86, %r1;
	and.pred  	%p65, %p64, %p63;
	or.pred  	%p66, %p62, %p65;
	selp.u32 	%r88, 1, 0, %p66;
	add.s32 	%r111, %r85, %r88;
	add.s32 	%r106, %r106, 4;
$L__BB0_8:
	setp.eq.s32 	%p67, %r12, 0;
	@%p67 bra 	$L__BB0_13;
	setp.eq.s32 	%p68, %r12, 1;
	@%p68 bra 	$L__BB0_11;
	mul.wide.u32 	%rd14, %r106, 4;
	add.s64 	%rd15, %rd1, %rd14;
	ld.global.u32 	%r90, [%rd15];
	setp.lt.s32 	%p69, %r90, %r2;
	setp.eq.s32 	%p70, %r90, %r2;
	setp.lt.s32 	%p71, %r106, %r1;
	and.pred  	%p72, %p71, %p70;
	or.pred  	%p73, %p69, %p72;
	selp.u32 	%r91, 1, 0, %p73;
	add.s32 	%r92, %r111, %r91;
	add.s32 	%r93, %r106, 1;
	ld.global.u32 	%r94, [%rd15+4];
	setp.lt.s32 	%p74, %r94, %r2;
	setp.eq.s32 	%p75, %r94, %r2;
	setp.lt.s32 	%p76, %r93, %r1;
	and.pred  	%p77, %p76, %p75;
	or.pred  	%p78, %p74, %p77;
	selp.u32 	%r95, 1, 0, %p78;
	add.s32 	%r111, %r92, %r95;
	add.s32 	%r106, %r106, 2;
$L__BB0_11:
	and.b32  	%r96, %r25, 1;
	setp.eq.b32 	%p79, %r96, 1;
	not.pred 	%p80, %p79;
	@%p80 bra 	$L__BB0_13;
	mul.wide.u32 	%rd16, %r106, 4;
	add.s64 	%rd17, %rd1, %rd16;
	ld.global.u32 	%r97, [%rd17];
	setp.lt.s32 	%p81, %r97, %r2;
	setp.eq.s32 	%p82, %r97, %r2;
	setp.lt.s32 	%p83, %r106, %r1;
	and.pred  	%p84, %p83, %p82;
	or.pred  	%p85, %p81, %p84;
	selp.u32 	%r99, 1, 0, %p85;
	add.s32 	%r111, %r111, %r99;
$L__BB0_13:
	cvt.u64.u32 	%rd22, %r111;
$L__BB0_14:
	cvta.to.global.u64 	%rd18, %rd7;
	shl.b64 	%rd19, %rd22, 2;
	add.s64 	%rd20, %rd18, %rd19;
	st.global.u32 	[%rd20], %r2;
$L__BB0_15:
	ret;

}


// ===== COMPILED SASS (sm_100) =====

	.target	sm_100

	.elftype	@"ET_EXEC"


//--------------------- .note.nv.tkinfo           --------------------------
	.section	.note.nv.tkinfo,"",@"SHT_NOTE"
	.sectionflags	@"SHF_NOTE_NV_TKINFO"
	.tkinfo
        /*0018*/ 	.word	0x00000002
        /*0030*/ 	.string	""
        /*0030*/ 	.string	"ptxas"
        /*0030*/ 	.string	"Cuda compilation tools, release 13.0, V13.0.88"
        /*0030*/ 	.string	"Build cuda_13.0.r13.0/compiler.36424714_0"
        /*0030*/ 	.string	"-arch sm_100 -m 64 "



//--------------------- .note.nv.cuinfo           --------------------------
	.section	.note.nv.cuinfo,"",@"SHT_NOTE"
	.sectionflags	@"SHF_NOTE_NV_CUINFO"
        /*0018*/ 	.short	0x0002
        /*001a*/ 	.short	0x0064
        /*001c*/ 	.short	0x0082
	.zero		2


//--------------------- .nv.info                  --------------------------
	.section	.nv.info,"",@"SHT_CUDA_INFO"
	.align	4


	//----- nvinfo : EIATTR_REGCOUNT
	.align		4
        /*0000*/ 	.byte	0x04, 0x2f
        /*0002*/ 	.short	(.L_1 - .L_0)
	.align		4
.L_0:
        /*0004*/ 	.word	index@(_Z5ssortPiS_i)
        /*0008*/ 	.word	0x0000001a


	//----- nvinfo : EIATTR_FRAME_SIZE
	.align		4
.L_1:
        /*000c*/ 	.byte	0x04, 0x11
        /*000e*/ 	.short	(.L_3 - .L_2)
	.align		4
.L_2:
        /*0010*/ 	.word	index@(_Z5ssortPiS_i)
        /*0014*/ 	.word	0x00000000


	//----- nvinfo : EIATTR_MIN_STACK_SIZE
	.align		4
.L_3:
        /*0018*/ 	.byte	0x04, 0x12
        /*001a*/ 	.short	(.L_5 - .L_4)
	.align		4
.L_4:
        /*001c*/ 	.word	index@(_Z5ssortPiS_i)
        /*0020*/ 	.word	0x00000000
.L_5:


//--------------------- .nv.compat                --------------------------
	.section	.nv.compat,"",@"SHT_CUDA_COMPAT_INFO"
	.align	4
        /*0000*/ 	.byte	0x02, 0x09, 0x00, 0x00, 0x02, 0x02, 0x01, 0x00, 0x02, 0x05, 0x05, 0x00, 0x03, 0x07, 0x01, 0x01
        /*0010*/ 	.byte	0x02, 0x03, 0x00, 0x00, 0x02, 0x06, 0x01, 0x00, 0x04, 0x0b, 0x08, 0x00, 0x09, 0x00, 0x00, 0x00
        /*0020*/ 	.byte	0x00, 0x00, 0x00, 0x00


//--------------------- .nv.info._Z5ssortPiS_i    --------------------------
	.section	.nv.info._Z5ssortPiS_i,"",@"SHT_CUDA_INFO"
	.sectionflags	@""
	.align	4


	//----- nvinfo : EIATTR_CUDA_API_VERSION
	.align		4
        /*0000*/ 	.byte	0x04, 0x37
        /*0002*/ 	.short	(.L_7 - .L_6)
.L_6:
        /*0004*/ 	.word	0x00000082


	//----- nvinfo : EIATTR_KPARAM_INFO
	.align		4
.L_7:
        /*0008*/ 	.byte	0x04, 0x17
        /*000a*/ 	.short	(.L_9 - .L_8)
.L_8:
        /*000c*/ 	.word	0x00000000
        /*0010*/ 	.short	0x0002
        /*0012*/ 	.short	0x0010
        /*0014*/ 	.byte	0x00, 0xf0, 0x11, 0x00


	//----- nvinfo : EIATTR_KPARAM_INFO
	.align		4
.L_9:
        /*0018*/ 	.byte	0x04, 0x17
        /*001a*/ 	.short	(.L_11 - .L_10)
.L_10:
        /*001c*/ 	.word	0x00000000
        /*0020*/ 	.short	0x0001
        /*0022*/ 	.short	0x0008
        /*0024*/ 	.byte	0x00, 0xf5, 0x21, 0x00


	//----- nvinfo : EIATTR_KPARAM_INFO
	.align		4
.L_11:
        /*0028*/ 	.byte	0x04, 0x17
        /*002a*/ 	.short	(.L_13 - .L_12)
.L_12:
        /*002c*/ 	.word	0x00000000
        /*0030*/ 	.short	0x0000
        /*0032*/ 	.short	0x0000
        /*0034*/ 	.byte	0x00, 0xf5, 0x21, 0x00


	//----- nvinfo : EIATTR_SPARSE_MMA_MASK
	.align		4
.L_13:
        /*0038*/ 	.byte	0x03, 0x50
        /*003a*/ 	.short	0x0000


	//----- nvinfo : EIATTR_MAXREG_COUNT
	.align		4
        /*003c*/ 	.byte	0x03, 0x1b
        /*003e*/ 	.short	0x00ff


	//----- nvinfo : EIATTR_MERCURY_ISA_VERSION
	.align		4
        /*0040*/ 	.byte	0x03, 0x5f
        /*0042*/ 	.short	0x0101


	//----- nvinfo : EIATTR_VRC_CTA_INIT_COUNT
	.align		4
        /*0044*/ 	.byte	0x02, 0x4a
	.zero		1
	.zero		1


	//----- nvinfo : EIATTR_EXIT_INSTR_OFFSETS
	.align		4
        /*0048*/ 	.byte	0x04, 0x1c
        /*004a*/ 	.short	(.L_15 - .L_14)


	//   ....[0]....
.L_14:
        /*004c*/ 	.word	0x00000130


	//   ....[1]....
        /*0050*/ 	.word	0x00000ae0


	//----- nvinfo : EIATTR_CBANK_PARAM_SIZE
	.align		4
.L_15:
        /*0054*/ 	.byte	0x03, 0x19
        /*0056*/ 	.short	0x0014


	//----- nvinfo : EIATTR_PARAM_CBANK
	.align		4
        /*0058*/ 	.byte	0x04, 0x0a
        /*005a*/ 	.short	(.L_17 - .L_16)
	.align		4
.L_16:
        /*005c*/ 	.word	index@(.nv.constant0._Z5ssortPiS_i)
        /*0060*/ 	.short	0x0380
        /*0062*/ 	.short	0x0014


	//----- nvinfo : EIATTR_SW_WAR
	.align		4
.L_17:
        /*0064*/ 	.byte	0x04, 0x36
        /*0066*/ 	.short	(.L_19 - .L_18)
.L_18:
        /*0068*/ 	.word	0x00000008
.L_19:


//--------------------- .nv.callgraph             --------------------------
	.section	.nv.callgraph,"",@"SHT_CUDA_CALLGRAPH"
	.align	4
	.sectionentsize	8
	.align		4
        /*0000*/ 	.word	0x00000000
	.align		4
        /*0004*/ 	.word	0xffffffff
	.align		4
        /*0008*/ 	.word	0x00000000
	.align		4
        /*000c*/ 	.word	0xfffffffe
	.align		4
        /*0010*/ 	.word	0x00000000
	.align		4
        /*0014*/ 	.word	0xfffffffd
	.align		4
        /*0018*/ 	.word	0x00000000
	.align		4
        /*001c*/ 	.word	0xfffffffc


//--------------------- .text._Z5ssortPiS_i       --------------------------
	.section	.text._Z5ssortPiS_i,"ax",@progbits
	.align	128
        .global         _Z5ssortPiS_i
        .type           _Z5ssortPiS_i,@function
        .size           _Z5ssortPiS_i,(.L_x_6 - _Z5ssortPiS_i)
        .other          _Z5ssortPiS_i,@"STO_CUDA_ENTRY STV_DEFAULT"
_Z5ssortPiS_i:
.text._Z5ssortPiS_i:
[----:B------:R-:W-:Y:S08]  /*0000*/  LDC R1, c[0x0][0x37c] ;  /* 0x0000df00ff017b82 */ /* 0x000ff00000000800 */
[----:B------:R-:W-:Y:S01]  /*0010*/  S2UR UR4, SR_CTAID.Y ;  /* 0x00000000000479c3 */ /* 0x000fe20000002600 */
[----:B------:R-:W0:Y:S01]  /*0020*/  S2R R5, SR_TID.Z ;  /* 0x0000000000057919 */ /* 0x000e220000002300 */
[----:B------:R-:W1:Y:S01]  /*0030*/  LDCU UR6, c[0x0][0x370] ;  /* 0x00006e00ff0677ac */ /* 0x000e620008000800 */
[----:B------:R-:W2:Y:S01]  /*0040*/  S2R R3, SR_TID.Y ;  /* 0x0000000000037919 */ /* 0x000ea20000002200 */
[----:B------:R-:W3:Y:S04]  /*0050*/  LDCU UR8, c[0x0][0x374] ;  /* 0x00006e80ff0877ac */ /* 0x000ee80008000800 */
[----:B------:R-:W3:Y:S01]  /*0060*/  S2UR UR7, SR_CTAID.Z ;  /* 0x00000000000779c3 */ /* 0x000ee20000002700 */
[----:B------:R-:W4:Y:S01]  /*0070*/  S2R R7, SR_TID.X ;  /* 0x0000000000077919 */ /* 0x000f220000002100 */
[----:B------:R-:W4:Y:S01]  /*0080*/  LDCU UR9, c[0x0][0x360] ;  /* 0x00006c00ff0977ac */ /* 0x000f220008000800 */
[----:B------:R-:W2:Y:S05]  /*0090*/  LDCU UR10, c[0x0][0x364] ;  /* 0x00006c80ff0a77ac */ /* 0x000eaa0008000800 */
[----:B------:R-:W1:Y:S08]  /*00a0*/  S2UR UR5, SR_CTAID.X ;  /* 0x00000000000579c3 */ /* 0x000e700000002500 */
[----:B------:R-:W0:Y:S08]  /*00b0*/  LDC R2, c[0x0][0x368] ;  /* 0x0000da00ff027b82 */ /* 0x000e300000000800 */
[----:B------:R-:W5:Y:S01]  /*00c0*/  LDC R0, c[0x0][0x390] ;  /* 0x0000e400ff007b82 */ /* 0x000f620000000800 */
[----:B---3--:R-:W-:-:S04]  /*00d0*/  UIMAD UR4, UR7, UR8, UR4 ;  /* 0x00000008070472a4 */ /* 0x008fc8000f8e0204 */
[----:B-1----:R-:W-:-:S06]  /*00e0*/  UIMAD UR4, UR4, UR6, UR5 ;  /* 0x00000006040472a4 */ /* 0x002fcc000f8e0205 */
[----:B0-----:R-:W-:-:S04]  /*00f0*/  IMAD R2, R2, UR4, R5 ;  /* 0x0000000402027c24 */ /* 0x001fc8000f8e0205 */
[----:B--2---:R-:W-:-:S04]  /*0100*/  IMAD R2, R2, UR10, R3 ;  /* 0x0000000a02027c24 */ /* 0x004fc8000f8e0203 */
[----:B----4-:R-:W-:-:S05]  /*0110*/  IMAD R7, R2, UR9, R7 ;  /* 0x0000000902077c24 */ /* 0x010fca000f8e0207 */
[----:B-----5:R-:W-:-:S13]  /*0120*/  ISETP.GE.AND P0, PT, R7, R0, PT ;  /* 0x000000000700720c */ /* 0x020fda0003f06270 */
[----:B------:R-:W-:Y:S05]  /*0130*/  @P0 EXIT ;  /* 0x000000000000094d */ /* 0x000fea0003800000 */
[----:B------:R-:W0:Y:S01]  /*0140*/  LDC.64 R2, c[0x0][0x380] ;  /* 0x0000e000ff027b82 */ /* 0x000e220000000a00 */
[----:B------:R-:W1:Y:S01]  /*0150*/  LDCU.64 UR6, c[0x0][0x358] ;  /* 0x00006b00ff0677ac */ /* 0x000e620008000a00 */
[----:B------:R-:W-:Y:S02]  /*0160*/  ISETP.GE.AND P0, PT, R0, 0x1, PT ;  /* 0x000000010000780c */ /* 0x000fe40003f06270 */
[----:B------:R-:W-:Y:S01]  /*0170*/  CS2R R10, SRZ ;  /* 0x00000000000a7805 */ /* 0x000fe2000001ff00 */
[----:B0-----:R-:W-:-:S05]  /*0180*/  IMAD.WIDE R4, R7, 0x4, R2 ;  /* 0x0000000407047825 */ /* 0x001fca00078e0202 */
[----:B-1----:R0:W5:Y:S05]  /*0190*/  LDG.E R6, desc[UR6][R4.64] ;  /* 0x0000000604067981 */ /* 0x00216a000c1e1900 */
[----:B------:R-:W-:Y:S05]  /*01a0*/  @!P0 BRA `(.L_x_0) ;  /* 0x00000008003c8947 */ /* 0x000fea0003800000 */
[C---:B------:R-:W-:Y:S01]  /*01b0*/  ISETP.GE.U32.AND P0, PT, R0.reuse, 0x8, PT ;  /* 0x000000080000780c */ /* 0x040fe20003f06070 */
[----:B------:R-:W-:Y:S01]  /*01c0*/  IMAD.MOV.U32 R8, RZ, RZ, RZ ;  /* 0x000000ffff087224 */ /* 0x000fe200078e00ff */
[----:B------:R-:W-:Y:S01]  /*01d0*/  LOP3.LUT R12, R0, 0x7, RZ, 0xc0, !PT ;  /* 0x00000007000c7812 */ /* 0x000fe200078ec0ff */
[----:B------:R-:W-:-:S03]  /*01e0*/  IMAD.MOV.U32 R10, RZ, RZ, RZ ;  /* 0x000000ffff0a7224 */ /* 0x000fc600078e00ff */
[----:B------:R-:W-:-:S07]  /*01f0*/  ISETP.NE.AND P2, PT, R12, RZ, PT ;  /* 0x000000ff0c00720c */ /* 0x000fce0003f45270 */
[----:B------:R-:W-:Y:S06]  /*0200*/  @!P0 BRA `(.L_x_1) ;  /* 0x0000000400108947 */ /* 0x000fec0003800000 */
[----:B------:R-:W1:Y:S01]  /*0210*/  LDCU.64 UR4, c[0x0][0x380] ;  /* 0x00007000ff0477ac */ /* 0x000e620008000a00 */
[----:B------:R-:W-:Y:S01]  /*0220*/  LOP3.LUT R8, R0, 0x7ffffff8, RZ, 0xc0, !PT ;  /* 0x7ffffff800087812 */ /* 0x000fe200078ec0ff */
[----:B------:R-:W-:Y:S01]  /*0230*/  IMAD.MOV.U32 R10, RZ, RZ, RZ ;  /* 0x000000ffff0a7224 */ /* 0x000fe200078e00ff */
[----:B-1----:R-:W-:-:S04]  /*0240*/  UIADD3 UR4, UP0, UPT, UR4, 0x10, URZ ;  /* 0x0000001004047890 */ /* 0x002fc8000ff1e0ff */
[----:B------:R-:W-:Y:S02]  /*0250*/  UIADD3.X UR5, UPT, UPT, URZ, UR5, URZ, UP0, !UPT ;  /* 0x00000005ff057290 */ /* 0x000fe400087fe4ff */
[----:B0-----:R-:W-:Y:S01]  /*0260*/  IMAD.U32 R4, RZ, RZ, UR4 ;  /* 0x00000004ff047e24 */ /* 0x001fe2000f8e00ff */
[----:B------:R-:W-:-:S03]  /*0270*/  UMOV UR4, URZ ;  /* 0x000000ff00047c82 */ /* 0x000fc60008000000 */
[----:B------:R-:W-:-:S07]  /*0280*/  IMAD.U32 R5, RZ, RZ, UR5 ;  /* 0x00000005ff057e24 */ /* 0x000fce000f8e00ff */
.L_x_2:
[----:B------:R-:W2:Y:S04]  /*0290*/  LDG.E R9, desc[UR6][R4.64+-0x10] ;  /* 0xfffff00604097981 */ /* 0x000ea8000c1e1900 */
[----:B------:R-:W3:Y:S04]  /*02a0*/  LDG.E R11, desc[UR6][R4.64+-0xc] ;  /* 0xfffff406040b7981 */ /* 0x000ee8000c1e1900 */
[----:B------:R-:W4:Y:S04]  /*02b0*/  LDG.E R13, desc[UR6][R4.64+-0x8] ;  /* 0xfffff806040d7981 */ /* 0x000f28000c1e1900 */
[----:B------:R-:W4:Y:S04]  /*02c0*/  LDG.E R15, desc[UR6][R4.64+-0x4] ;  /* 0xfffffc06040f7981 */ /* 0x000f28000c1e1900 */
[----:B------:R-:W4:Y:S04]  /*02d0*/  LDG.E R17, desc[UR6][R4.64] ;  /* 0x0000000604117981 */ /* 0x000f28000c1e1900 */
[----:B------:R-:W4:Y:S04]  /*02e0*/  LDG.E R19, desc[UR6][R4.64+0x4] ;  /* 0x0000040604137981 */ /* 0x000f28000c1e1900 */
[----:B------:R-:W4:Y:S04]  /*02f0*/  LDG.E R21, desc[UR6][R4.64+0x8] ;  /* 0x0000080604157981 */ /* 0x000f28000c1e1900 */
[----:B------:R-:W4:Y:S01]  /*0300*/  LDG.E R23, desc[UR6][R4.64+0xc] ;  /* 0x00000c0604177981 */ /* 0x000f22000c1e1900 */
[----:B------:R-:W-:Y:S01]  /*0310*/  UIADD3 UR5, UPT, UPT, UR4, 0x1, URZ ;  /* 0x0000000104057890 */ /* 0x000fe2000fffe0ff */
[----:B--2--5:R-:W-:-:S04]  /*0320*/  ISETP.NE.AND P1, PT, R9, R6, PT ;  /* 0x000000060900720c */ /* 0x024fc80003f25270 */
[----:B------:R-:W-:Y:S02]  /*0330*/  ISETP.GT.AND P1, PT, R7, UR4, !P1 ;  /* 0x0000000407007c0c */ /* 0x000fe4000cf24270 */
[-C--:B---3--:R-:W-:Y:S02]  /*0340*/  ISETP.NE.AND P0, PT, R11, R6.reuse, PT ;  /* 0x000000060b00720c */ /* 0x088fe40003f05270 */
[-C--:B------:R-:W-:Y:S01]  /*0350*/  ISETP.LT.OR P1, PT, R9, R6.reuse, P1 ;  /* 0x000000060900720c */ /* 0x080fe20000f21670 */
[----:B------:R-:W-:Y:S01]  /*0360*/  VIADD R9, R10, 0x1 ;  /* 0x000000010a097836 */ /* 0x000fe20000000000 */
[----:B------:R-:W-:Y:S01]  /*0370*/  ISETP.GT.AND P0, PT, R7, UR5, !P0 ;  /* 0x0000000507007c0c */ /* 0x000fe2000c704270 */
[----:B------:R-:W-:Y:S01]  /*0380*/  UIADD3 UR5, UPT, UPT, UR4, 0x2, URZ ;  /* 0x0000000204057890 */ /* 0x000fe2000fffe0ff */
[-C--:B----4-:R-:W-:Y:S02]  /*0390*/  ISETP.NE.AND P3, PT, R13, R6.reuse, PT ;  /* 0x000000060d00720c */ /* 0x090fe40003f65270 */
[----:B------:R-:W-:-:S07]  /*03a0*/  ISETP.LT.OR P0, PT, R11, R6, P0 ;  /* 0x000000060b00720c */ /* 0x000fce0000701670 */
[----:B------:R-:W-:Y:S01]  /*03b0*/  @!P1 IMAD.MOV R9, RZ, RZ, R10 ;  /* 0x000000ffff099224 */ /* 0x000fe200078e020a */
[----:B------:R-:W-:Y:S01]  /*03c0*/  ISETP.GT.AND P1, PT, R7, UR5, !P3 ;  /* 0x0000000507007c0c */ /* 0x000fe2000df24270 */
[----:B------:R-:W-:Y:S01]  /*03d0*/  UIADD3 UR5, UPT, UPT, UR4, 0x3, URZ ;  /* 0x0000000304057890 */ /* 0x000fe2000fffe0ff */
[-C--:B------:R-:W-:Y:S01]  /*03e0*/  ISETP.NE.AND P3, PT, R15, R6.reuse, PT ;  /* 0x000000060f00720c */ /* 0x080fe20003f65270 */
[----:B------:R-:W-:Y:S01]  /*03f0*/  VIADD R10, R9, 0x1 ;  /* 0x00000001090a7836 */ /* 0x000fe20000000000 */
[----:B------:R-:W-:Y:S01]  /*0400*/  ISETP.LT.OR P1, PT, R13, R6, P1 ;  /* 0x000000060d00720c */ /* 0x000fe20000f21670 */
[----:B------:R-:W-:Y:S02]  /*0410*/  @!P0 IMAD.MOV R10, RZ, RZ, R9 ;  /* 0x000000ffff0a8224 */ /* 0x000fe400078e0209 */
[----:B------:R-:W-:Y:S01]  /*0420*/  ISETP.GT.AND P3, PT, R7, UR5, !P3 ;  /* 0x0000000507007c0c */ /* 0x000fe2000df64270 */
[----:B------:R-:W-:Y:S01]  /*0430*/  UIADD3 UR5, UPT, UPT, UR4, 0x4, URZ ;  /* 0x0000000404057890 */ /* 0x000fe2000fffe0ff */
[----:B------:R-:W-:-:S02]  /*0440*/  VIADD R9, R10, 0x1 ;  /* 0x000000010a097836 */ /* 0x000fc40000000000 */
[-C--:B------:R-:W-:Y:S02]  /*0450*/  ISETP.LT.OR P0, PT, R15, R6.reuse, P3 ;  /* 0x000000060f00720c */ /* 0x080fe40001f01670 */
[----:B------:R-:W-:-:S04]  /*0460*/  ISETP.NE.AND P3, PT, R17, R6, PT ;  /* 0x000000061100720c */ /* 0x000fc80003f65270 */
[----:B------:R-:W-:Y:S01]  /*0470*/  @!P1 IMAD.MOV R9, RZ, RZ, R10 ;  /* 0x000000ffff099224 */ /* 0x000fe200078e020a */
[----:B------:R-:W-:Y:S01]  /*0480*/  ISETP.GT.AND P1, PT, R7, UR5, !P3 ;  /* 0x0000000507007c0c */ /* 0x000fe2000df24270 */
[----:B------:R-:W-:Y:S01]  /*0490*/  UIADD3 UR5, UPT, UPT, UR4, 0x5, URZ ;  /* 0x0000000504057890 */ /* 0x000fe2000fffe0ff */
[-C--:B------:R-:W-:Y:S01]  /*04a0*/  ISETP.NE.AND P3, PT, R19, R6.reuse, PT ;  /* 0x000000061300720c */ /* 0x080fe20003f65270 */
[----:B------:R-:W-:Y:S01]  /*04b0*/  VIADD R10, R9, 0x1 ;  /* 0x00000001090a7836 */ /* 0x000fe20000000000 */
[-C--:B------:R-:W-:Y:S02]  /*04c0*/  ISETP.LT.OR P1, PT, R17, R6.reuse, P1 ;  /* 0x000000061100720c */ /* 0x080fe40000f21670 */
[----:B------:R-:W-:Y:S01]  /*04d0*/  @!P0 IMAD.MOV R10, RZ, RZ, R9 ;  /* 0x000000ffff0a8224 */ /* 0x000fe200078e0209 */
[----:B------:R-:W-:Y:S01]  /*04e0*/  ISETP.GT.AND P3, PT, R7, UR5, !P3 ;  /* 0x0000000507007c0c */ /* 0x000fe2000df64270 */
[----:B------:R-:W-:Y:S02]  /*04f0*/  UIADD3 UR5, UPT, UPT, UR4, 0x6, URZ ;  /* 0x0000000604057890 */ /* 0x000fe4000fffe0ff */
[----:B------:R-:W-:Y:S01]  /*0500*/  VIADD R9, R10, 0x1 ;  /* 0x000000010a097836 */ /* 0x000fe20000000000 */
[----:B------:R-:W-:-:S02]  /*0510*/  ISETP.LT.OR P0, PT, R19, R6, P3 ;  /* 0x000000061300720c */ /* 0x000fc40001f01670 */
[----:B------:R-:W-:-:S04]  /*0520*/  ISETP.NE.AND P3, PT, R21, R6, PT ;  /* 0x000000061500720c */ /* 0x000fc80003f65270 */
[----:B------:R-:W-:Y:S01]  /*0530*/  @!P1 IMAD.MOV R9, RZ, RZ, R10 ;  /* 0x000000ffff099224 */ /* 0x000fe200078e020a */
[----:B------:R-:W-:Y:S01]  /*0540*/  ISETP.GT.AND P1, PT, R7, UR5, !P3 ;  /* 0x0000000507007c0c */ /* 0x000fe2000df24270 */
[----:B------:R-:W-:Y:S01]  /*0550*/  UIADD3 UR5, UPT, UPT, UR4, 0x7, URZ ;  /* 0x0000000704057890 */ /* 0x000fe2000fffe0ff */
[-C--:B------:R-:W-:Y:S01]  /*0560*/  ISETP.NE.AND P3, PT, R23, R6.reuse, PT ;  /* 0x000000061700720c */ /* 0x080fe20003f65270 */
[----:B------:R-:W-:Y:S01]  /*0570*/  UIADD3 UR4, UPT, UPT, UR4, 0x8, URZ ;  /* 0x0000000804047890 */ /* 0x000fe2000fffe0ff */
[----:B------:R-:W-:Y:S01]  /*0580*/  ISETP.LT.OR P1, PT, R21, R6, P1 ;  /* 0x000000061500720c */ /* 0x000fe20000f21670 */
[----:B------:R-:W-:Y:S02]  /*0590*/  VIADD R10, R9, 0x1 ;  /* 0x00000001090a7836 */ /* 0x000fe40000000000 */
[----:B------:R-:W-:Y:S01]  /*05a0*/  ISETP.GT.AND P3, PT, R7, UR5, !P3 ;  /* 0x0000000507007c0c */ /* 0x000fe2000df64270 */
[----:B------:R-:W-:Y:S01]  /*05b0*/  @!P0 IMAD.MOV R10, RZ, RZ, R9 ;  /* 0x000000ffff0a8224 */ /* 0x000fe200078e0209 */
[----:B------:R-:W-:-:S02]  /*05c0*/  ISETP.NE.AND P0, PT, R8, UR4, PT ;  /* 0x0000000408007c0c */ /* 0x000fc4000bf05270 */
[----:B------:R-:W-:Y:S01]  /*05d0*/  ISETP.LT.OR P3, PT, R23, R6, P3 ;  /* 0x000000061700720c */ /* 0x000fe20001f61670 */
[----:B------:R-:W-:-:S05]  /*05e0*/  VIADD R9, R10, 0x1 ;  /* 0x000000010a097836 */ /* 0x000fca0000000000 */
[----:B------:R-:W-:Y:S01]  /*05f0*/  @!P1 IMAD.MOV R9, RZ, RZ, R10 ;  /* 0x000000ffff099224 */ /* 0x000fe200078e020a */
[----:B------:R-:W-:-:S03]  /*0600*/  IADD3 R4, P1, PT, R4, 0x20, RZ ;  /* 0x0000002004047810 */ /* 0x000fc60007f3e0ff */
[----:B------:R-:W-:Y:S02]  /*0610*/  VIADD R10, R9, 0x1 ;  /* 0x00000001090a7836 */ /* 0x000fe40000000000 */
[----:B------:R-:W-:Y:S02]  /*0620*/  IMAD.X R5, RZ, RZ, R5, P1 ;  /* 0x000000ffff057224 */ /* 0x000fe400008e0605 */
[----:B------:R-:W-:Y:S01]  /*0630*/  @!P3 IMAD.MOV R10, RZ, RZ, R9 ;  /* 0x000000ffff0ab224 */ /* 0x000fe200078e0209 */
[----:B------:R-:W-:Y:S06]  /*0640*/  @P0 BRA `(.L_x_2) ;  /* 0xfffffffc00100947 */ /* 0x000fec000383ffff */
.L_x_1:
[----:B------:R-:W-:Y:S05]  /*0650*/  @!P2 BRA `(.L_x_3) ;  /* 0x00000004000ca947 */ /* 0x000fea0003800000 */
[----:B------:R-:W-:Y:S02]  /*0660*/  ISETP.GE.U32.AND P0, PT, R12, 0x4, PT ;  /* 0x000000040c00780c */ /* 0x000fe40003f06070 */
[----:B------:R-:W-:-:S04]  /*0670*/  LOP3.LUT R14, R0, 0x3, RZ, 0xc0, !PT ;  /* 0x00000003000e7812 */ /* 0x000fc800078ec0ff */
[----:B------:R-:W-:-:S07]  /*0680*/  ISETP.NE.AND P2, PT, R14, RZ, PT ;  /* 0x000000ff0e00720c */ /* 0x000fce0003f45270 */
[----:B------:R-:W-:Y:S06]  /*0690*/  @!P0 BRA `(.L_x_4) ;  /* 0x0000000000748947 */ /* 0x000fec0003800000 */
[----:B0-----:R-:W-:-:S05]  /*06a0*/  IMAD.WIDE.U32 R4, R8, 0x4, R2 ;  /* 0x0000000408047825 */ /* 0x001fca00078e0002 */
[----:B------:R-:W2:Y:S04]  /*06b0*/  LDG.E R9, desc[UR6][R4.64] ;  /* 0x0000000604097981 */ /* 0x000ea8000c1e1900 */
[----:B------:R-:W3:Y:S04]  /*06c0*/  LDG.E R11, desc[UR6][R4.64+0x4] ;  /* 0x00000406040b7981 */ /* 0x000ee8000c1e1900 */
[----:B------:R-:W4:Y:S04]  /*06d0*/  LDG.E R13, desc[UR6][R4.64+0x8] ;  /* 0x00000806040d7981 */ /* 0x000f28000c1e1900 */
[----:B------:R0:W4:Y:S01]  /*06e0*/  LDG.E R15, desc[UR6][R4.64+0xc] ;  /* 0x00000c06040f7981 */ /* 0x000122000c1e1900 */
[----:B------:R-:W-:-:S02]  /*06f0*/  VIADD R12, R8, 0x1 ;  /* 0x00000001080c7836 */ /* 0x000fc40000000000 */
[----:B0-----:R-:W-:Y:S01]  /*0700*/  VIADD R4, R8, 0x3 ;  /* 0x0000000308047836 */ /* 0x001fe20000000000 */
[----:B--2--5:R-:W-:-:S04]  /*0710*/  ISETP.NE.AND P1, PT, R9, R6, PT ;  /* 0x000000060900720c */ /* 0x024fc80003f25270 */
[-C--:B------:R-:W-:Y:S02]  /*0720*/  ISETP.LT.AND P1, PT, R8, R7.reuse, !P1 ;  /* 0x000000070800720c */ /* 0x080fe40004f21270 */
[-C--:B---3--:R-:W-:Y:S02]  /*0730*/  ISETP.NE.AND P0, PT, R11, R6.reuse, PT ;  /* 0x000000060b00720c */ /* 0x088fe40003f05270 */
[-C--:B------:R-:W-:Y:S01]  /*0740*/  ISETP.LT.OR P1, PT, R9, R6.reuse, P1 ;  /* 0x000000060900720c */ /* 0x080fe20000f21670 */
[----:B------:R-:W-:Y:S01]  /*0750*/  VIADD R9, R10, 0x1 ;  /* 0x000000010a097836 */ /* 0x000fe20000000000 */
[----:B------:R-:W-:Y:S01]  /*0760*/  ISETP.LT.AND P0, PT, R12, R7, !P0 ;  /* 0x000000070c00720c */ /* 0x000fe20004701270 */
[C---:B------:R-:W-:Y:S01]  /*0770*/  VIADD R12, R8.reuse, 0x2 ;  /* 0x00000002080c7836 */ /* 0x040fe20000000000 */
[-C--:B----4-:R-:W-:Y:S01]  /*0780*/  ISETP.NE.AND P3, PT, R13, R6.reuse, PT ;  /* 0x000000060d00720c */ /* 0x090fe20003f65270 */
[----:B------:R-:W-:Y:S01]  /*0790*/  VIADD R8, R8, 0x4 ;  /* 0x0000000408087836 */ /* 0x000fe20000000000 */
[----:B------:R-:W-:-:S02]  /*07a0*/  ISETP.LT.OR P0, PT, R11, R6, P0 ;  /* 0x000000060b00720c */ /* 0x000fc40000701670 */
[----:B------:R-:W-:-:S05]  /*07b0*/  ISETP.LT.AND P3, PT, R12, R7, !P3 ;  /* 0x000000070c00720c */ /* 0x000fca0005f61270 */
[----:B------:R-:W-:Y:S01]  /*07c0*/  @!P1 IMAD.MOV R9, RZ, RZ, R10 ;  /* 0x000000ffff099224 */ /* 0x000fe200078e020a */
[-C--:B------:R-:W-:Y:S02]  /*07d0*/  ISETP.LT.OR P1, PT, R13, R6.reuse, P3 ;  /* 0x000000060d00720c */ /* 0x080fe40001f21670 */
[----:B------:R-:W-:Y:S01]  /*07e0*/  ISETP.NE.AND P3, PT, R15, R6, PT ;  /* 0x000000060f00720c */ /* 0x000fe20003f65270 */
[----:B------:R-:W-:Y:S02]  /*07f0*/  VIADD R5, R9, 0x1 ;  /* 0x0000000109057836 */ /* 0x000fe40000000000 */
[----:B------:R-:W-:Y:S01]  /*0800*/  @!P0 IMAD.MOV R5, RZ, RZ, R9 ;  /* 0x000000ffff058224 */ /* 0x000fe200078e0209 */
[----:B------:R-:W-:-:S03]  /*0810*/  ISETP.LT.AND P3, PT, R4, R7, !P3 ;  /* 0x000000070400720c */ /* 0x000fc60005f61270 */
[----:B------:R-:W-:Y:S01]  /*0820*/  VIADD R4, R5, 0x1 ;  /* 0x0000000105047836 */ /* 0x000fe20000000000 */
[----:B------:R-:W-:-:S03]  /*0830*/  ISETP.LT.OR P3, PT, R15, R6, P3 ;  /* 0x000000060f00720c */ /* 0x000fc60001f61670 */
[----:B------:R-:W-:-:S04]  /*0840*/  @!P1 IMAD.MOV R4, RZ, RZ, R5 ;  /* 0x000000ffff049224 */ /* 0x000fc800078e0205 */
[----:B------:R-:W-:-:S06]  /*0850*/  VIADD R10, R4, 0x1 ;  /* 0x00000001040a7836 */ /* 0x000fcc0000000000 */
[----:B------:R-:W-:-:S07]  /*0860*/  @!P3 IMAD.MOV R10, RZ, RZ, R4 ;  /* 0x000000ffff0ab224 */ /* 0x000fce00078e0204 */
.L_x_4:
[----:B------:R-:W-:Y:S05]  /*0870*/  @!P2 BRA `(.L_x_3) ;  /* 0x000000000084a947 */ /* 0x000fea0003800000 */
[----:B------:R-:W-:-:S13]  /*0880*/  ISETP.NE.AND P3, PT, R14, 0x1, PT ;  /* 0x000000010e00780c */ /* 0x000fda0003f65270 */
[----:B0-----:R-:W-:-:S05]  /*0890*/  @P3 IMAD.WIDE.U32 R4, R8, 0x4, R2 ;  /* 0x0000000408043825 */ /* 0x001fca00078e0002 */
[----:B------:R-:W2:Y:S01]  /*08a0*/  @P3 LDG.E R9, desc[UR6][R4.64] ;  /* 0x0000000604093981 */ /* 0x000ea2000c1e1900 */
[----:B------:R-:W-:-:S03]  /*08b0*/  LOP3.LUT R0, R0, 0x1, RZ, 0xc0, !PT ;  /* 0x0000000100007812 */ /* 0x000fc600078ec0ff */
[----:B------:R-:W3:Y:S01]  /*08c0*/  @P3 LDG.E R11, desc[UR6][R4.64+0x4] ;  /* 0x00000406040b3981 */ /* 0x000ee2000c1e1900 */
[----:B------:R-:W-:Y:S01]  /*08d0*/  ISETP.NE.U32.AND P2, PT, R0, 0x1, PT ;  /* 0x000000010000780c */ /* 0x000fe20003f45070 */
[----:B------:R-:W-:Y:S01]  /*08e0*/  @P3 VIADD R0, R8, 0x1 ;  /* 0x0000000108003836 */ /* 0x000fe20000000000 */
[----:B--2--5:R-:W-:-:S04]  /*08f0*/  @P3 ISETP.NE.AND P0, PT, R9, R6, PT ;  /* 0x000000060900320c */ /* 0x024fc80003f05270 */
[C---:B------:R-:W-:Y:S01]  /*0900*/  @P3 ISETP.LT.AND P0, PT, R8.reuse, R7, !P0 ;  /* 0x000000070800320c */ /* 0x040fe20004701270 */
[----:B------:R-:W-:-:S06]  /*0910*/  @P3 VIADD R8, R8, 0x2 ;  /* 0x0000000208083836 */ /* 0x000fcc0000000000 */
[----:B------:R-:W-:-:S06]  /*0920*/  @!P2 IMAD.WIDE.U32 R2, R8, 0x4, R2 ;  /* 0x000000040802a825 */ /* 0x000fcc00078e0002 */
[----:B------:R0:W2:Y:S01]  /*0930*/  @!P2 LDG.E R3, desc[UR6][R2.64] ;  /* 0x000000060203a981 */ /* 0x0000a2000c1e1900 */
[-C--:B------:R-:W-:Y:S02]  /*0940*/  @P3 ISETP.LT.OR P0, PT, R9, R6.reuse, P0 ;  /* 0x000000060900320c */ /* 0x080fe40000701670 */
[----:B---3--:R-:W-:Y:S02]  /*0950*/  @P3 ISETP.NE.AND P4, PT, R11, R6, PT ;  /* 0x000000060b00320c */ /* 0x008fe40003f85270 */
[----:B------:R-:W-:Y:S02]  /*0960*/  PLOP3.LUT P1, PT, PT, PT, PT, 0x80, 0x8 ;  /* 0x000000000008781c */ /* 0x000fe40003f2f070 */
[----:B------:R-:W-:Y:S02]  /*0970*/  @P3 PLOP3.LUT P1, PT, P0, PT, PT, 0x80, 0x8 ;  /* 0x000000000008381c */ /* 0x000fe4000072f070 */
[----:B------:R-:W-:-:S04]  /*0980*/  @P3 ISETP.LT.AND P4, PT, R0, R7, !P4 ;  /* 0x000000070000320c */ /* 0x000fc80006781270 */
[----:B------:R-:W-:Y:S02]  /*0990*/  @P3 ISETP.LT.OR P4, PT, R11, R6, P4 ;  /* 0x000000060b00320c */ /* 0x000fe40002781670 */
[----:B------:R-:W-:Y:S02]  /*09a0*/  PLOP3.LUT P0, PT, PT, PT, PT, 0x80, 0x8 ;  /* 0x000000000008781c */ /* 0x000fe40003f0f070 */
[----:B------:R-:W-:Y:S01]  /*09b0*/  @P3 PLOP3.LUT P0, PT, P4, PT, PT, 0x80, 0x8 ;  /* 0x000000000008381c */ /* 0x000fe2000270f070 */
[----:B------:R-:W-:Y:S02]  /*09c0*/  @P3 VIADD R0, R10, 0x1 ;  /* 0x000000010a003836 */ /* 0x000fe40000000000 */
[----:B------:R-:W-:-:S04]  /*09d0*/  @!P1 IMAD.MOV R0, RZ, RZ, R10 ;  /* 0x000000ffff009224 */ /* 0x000fc800078e020a */
[----:B0-----:R-:W-:-:S06]  /*09e0*/  @P3 VIADD R2, R0, 0x1 ;  /* 0x0000000100023836 */ /* 0x001fcc0000000000 */
[----:B------:R-:W-:-:S04]  /*09f0*/  @!P0 IMAD.MOV R2, RZ, RZ, R0 ;  /* 0x000000ffff028224 */ /* 0x000fc800078e0200 */
[----:B------:R-:W-:-:S04]  /*0a00*/  @P3 IMAD.MOV.U32 R10, RZ, RZ, R2 ;  /* 0x000000ffff0a3224 */ /* 0x000fc800078e0002 */
[----:B------:R-:W-:Y:S01]  /*0a10*/  @!P2 VIADD R0, R10, 0x1 ;  /* 0x000000010a00a836 */ /* 0x000fe20000000000 */
[----:B--2---:R-:W-:-:S04]  /*0a20*/  @!P2 ISETP.NE.AND P4, PT, R3, R6, PT ;  /* 0x000000060300a20c */ /* 0x004fc80003f85270 */
[----:B------:R-:W-:-:S04]  /*0a30*/  @!P2 ISETP.LT.AND P1, PT, R8, R7, !P4 ;  /* 0x000000070800a20c */ /* 0x000fc80006721270 */
[----:B------:R-:W-:Y:S02]  /*0a40*/  @!P2 ISETP.LT.OR P4, PT, R3, R6, P1 ;  /* 0x000000060300a20c */ /* 0x000fe40000f81670 */
[----:B------:R-:W-:Y:S02]  /*0a50*/  PLOP3.LUT P1, PT, PT, PT, PT, 0x80, 0x8 ;  /* 0x000000000008781c */ /* 0x000fe40003f2f070 */
[----:B------:R-:W-:-:S13]  /*0a60*/  @!P2 PLOP3.LUT P1, PT, P4, PT, PT, 0x80, 0x8 ;  /* 0x000000000008a81c */ /* 0x000fda000272f070 */
[----:B------:R-:W-:-:S04]  /*0a70*/  @!P1 IMAD.MOV R0, RZ, RZ, R10 ;  /* 0x000000ffff009224 */ /* 0x000fc800078e020a */
[----:B------:R-:W-:-:S07]  /*0a80*/  @!P2 IMAD.MOV.U32 R10, RZ, RZ, R0 ;  /* 0x000000ffff0aa224 */ /* 0x000fce00078e0000 */
.L_x_3:
[----:B------:R-:W-:-:S07]  /*0a90*/  IMAD.MOV.U32 R11, RZ, RZ, RZ ;  /* 0x000000ffff0b7224 */ /* 0x000fce00078e00ff */
.L_x_0:
[----:B------:R-:W1:Y:S02]  /*0aa0*/  LDCU.64 UR4, c[0x0][0x388] ;  /* 0x00007100ff0477ac */ /* 0x000e640008000a00 */
[----:B-1----:R-:W-:-:S04]  /*0ab0*/  LEA R2, P0, R10, UR4, 0x2 ;  /* 0x000000040a027c11 */ /* 0x002fc8000f8010ff */
[----:B------:R-:W-:-:S05]  /*0ac0*/  LEA.HI.X R3, R10, UR5, R11, 0x2, P0 ;  /* 0x000000050a037c11 */ /* 0x000fca00080f140b */
[----:B-----5:R-:W-:Y:S01]  /*0ad0*/  STG.E desc[UR6][R2.64], R6 ;  /* 0x0000000602007986 */ /* 0x020fe2000c101906 */
[----:B------:R-:W-:Y:S05]  /*0ae0*/  EXIT ;  /* 0x000000000000794d */ /* 0x000fea0003800000 */
.L_x_5:
[----:B------:R-:W-:-:S00]  /*0af0*/  BRA `(.L_x_5) ;  /* 0xfffffffc00fc7947 */ /* 0x000fc0000383ffff */
[----:B------:R-:W-:-:S00]  /*0b00*/  NOP ;  /* 0x0000000000007918 */ /* 0x000fc00000000000 */
[----:B------:R-:W-:-:S00]  /*0b10*/  NOP ;  /* 0x0000000000007918 */ /* 0x000fc00000000000 */
[----:B------:R-:W-:-:S00]  /*0b20*/  NOP ;  /* 0x0000000000007918 */ /* 0x000fc00000000000 */
[----:B------:R-:W-:-:S00]  /*0b30*/  NOP ;  /* 0x0000000000007918 */ /* 0x000fc00000000000 */
[----:B------:R-:W-:-:S00]  /*0b40*/  NOP ;  /* 0x0000000000007918 */ /* 0x000fc00000000000 */
[----:B------:R-:W-:-:S00]  /*0b50*/  NOP ;  /* 0x0000000000007918 */ /* 0x000fc00000000000 */
[----:B------:R-:W-:-:S00]  /*0b60*/  NOP ;  /* 0x0000000000007918 */ /* 0x000fc00000000000 */
[----:B------:R-:W-:-:S00]  /*0b70*/  NOP ;  /* 0x0000000000007918 */ /* 0x000fc00000000000 */
.L_x_6:


//--------------------- .nv.shared.reserved.0     --------------------------
	.section	.nv.shared.reserved.0,"aw",@nobits
	.weak		__nv_reservedSMEM_offset_0_alias
	.size		__nv_reservedSMEM_offset_0_alias, 0, 64
	.other		__nv_reservedSMEM_offset_0_alias,@"STO_CUDA_RESERVED_SHARED STV_DEFAULT"
__nv_reservedSMEM_offset_0_alias:
	.zero		0
	.zero		64


//--------------------- .nv.constant0._Z5ssortPiS_i --------------------------
	.section	.nv.constant0._Z5ssortPiS_i,"a",@progbits
	.sectionflags	@""
	.align	4
.nv.constant0._Z5ssortPiS_i:
	.zero		916


//--------------------- SYMBOLS --------------------------

	.type		.nv.reservedSmem.offset0,@object
	.size		.nv.reservedSmem.offset0,0x4
